	.headerflags	@"EF_CUDA_TEXMODE_UNIFIED EF_CUDA_64BIT_ADDRESS EF_CUDA_ACCELERATORS EF_CUDA_SM90 EF_CUDA_VIRTUAL_SM(EF_CUDA_SM90)"
	.elftype	@"ET_EXEC"


//--------------------- .nv.info                  --------------------------
	.section	.nv.info,"",@"SHT_CUDA_INFO"
	.align	4


	//----- nvinfo : EIATTR_REGCOUNT
	.align		4
        /*0000*/ 	.byte	0x04, 0x2f
        /*0002*/ 	.short	(.L_1 - .L_0)
	.align		4
.L_0:
        /*0004*/ 	.word	index@(triton_poi_fused_convolution_sigmoid_4)
        /*0008*/ 	.word	0x0000000c


	//----- nvinfo : EIATTR_MIN_STACK_SIZE
	.align		4
.L_1:
        /*000c*/ 	.byte	0x04, 0x12
        /*000e*/ 	.short	(.L_3 - .L_2)
	.align		4
.L_2:
        /*0010*/ 	.word	index@(triton_poi_fused_convolution_sigmoid_4)
        /*0014*/ 	.word	0x00000000


	//----- nvinfo : EIATTR_FRAME_SIZE
	.align		4
.L_3:
        /*0018*/ 	.byte	0x04, 0x11
        /*001a*/ 	.short	(.L_5 - .L_4)
	.align		4
.L_4:
        /*001c*/ 	.word	index@(triton_poi_fused_convolution_sigmoid_4)
        /*0020*/ 	.word	0x00000000


	//----- nvinfo : EIATTR_MIN_STACK_SIZE
	.align		4
.L_5:
        /*0024*/ 	.byte	0x04, 0x12
        /*0026*/ 	.short	(.L_7 - .L_6)
	.align		4
.L_6:
        /*0028*/ 	.word	index@(triton_poi_fused_convolution_sigmoid_4)
        /*002c*/ 	.word	0x00000000
.L_7:


//--------------------- .nv.info.triton_poi_fused_convolution_sigmoid_4 --------------------------
	.section	.nv.info.triton_poi_fused_convolution_sigmoid_4,"",@"SHT_CUDA_INFO"
	.sectionflags	@""
	.align	4


	//----- nvinfo : EIATTR_CUDA_API_VERSION
	.align		4
        /*0000*/ 	.byte	0x04, 0x37
        /*0002*/ 	.short	(.L_9 - .L_8)
.L_8:
        /*0004*/ 	.word	0x0000007c


	//----- nvinfo : EIATTR_KPARAM_INFO
	.align		4
.L_9:
        /*0008*/ 	.byte	0x04, 0x17
        /*000a*/ 	.short	(.L_11 - .L_10)
.L_10:
        /*000c*/ 	.word	0x00000000
        /*0010*/ 	.short	0x0002
        /*0012*/ 	.short	0x0010
        /*0014*/ 	.byte	0x00, 0xf0, 0x11, 0x00


	//----- nvinfo : EIATTR_KPARAM_INFO
	.align		4
.L_11:
        /*0018*/ 	.byte	0x04, 0x17
        /*001a*/ 	.short	(.L_13 - .L_12)
.L_12:
        /*001c*/ 	.word	0x00000000
        /*0020*/ 	.short	0x0001
        /*0022*/ 	.short	0x0008
        /*0024*/ 	.byte	0x00, 0xf4, 0x21, 0x00


	//----- nvinfo : EIATTR_KPARAM_INFO
	.align		4
.L_13:
        /*0028*/ 	.byte	0x04, 0x17
        /*002a*/ 	.short	(.L_15 - .L_14)
.L_14:
        /*002c*/ 	.word	0x00000000
        /*0030*/ 	.short	0x0000
        /*0032*/ 	.short	0x0000
        /*0034*/ 	.byte	0x00, 0xf4, 0x21, 0x00


	//----- nvinfo : EIATTR_SPARSE_MMA_MASK
	.align		4
.L_15:
        /*0038*/ 	.byte	0x03, 0x50
        /*003a*/ 	.short	0x0000


	//----- nvinfo : EIATTR_MAXREG_COUNT
	.align		4
        /*003c*/ 	.byte	0x03, 0x1b
        /*003e*/ 	.short	0x00ff


	//----- nvinfo : EIATTR_EXIT_INSTR_OFFSETS
	.align		4
        /*0040*/ 	.byte	0x04, 0x1c
        /*0042*/ 	.short	(.L_17 - .L_16)


	//   ....[0]....
.L_16:
        /*0044*/ 	.word	0x00000300


	//----- nvinfo : EIATTR_REQNTID
	.align		4
.L_17:
        /*0048*/ 	.byte	0x04, 0x10
        /*004a*/ 	.short	(.L_19 - .L_18)
.L_18:
        /*004c*/ 	.word	0x00000080
        /*0050*/ 	.word	0x00000001
        /*0054*/ 	.word	0x00000001


	//----- nvinfo : EIATTR_CBANK_PARAM_SIZE
	.align		4
.L_19:
        /*0058*/ 	.byte	0x03, 0x19
        /*005a*/ 	.short	0x0014


	//----- nvinfo : EIATTR_PARAM_CBANK
	.align		4
        /*005c*/ 	.byte	0x04, 0x0a
        /*005e*/ 	.short	(.L_21 - .L_20)
	.align		4
.L_20:
        /*0060*/ 	.word	index@(.nv.constant0.triton_poi_fused_convolution_sigmoid_4)
        /*0064*/ 	.short	0x0210
        /*0066*/ 	.short	0x0014


	//----- nvinfo : EIATTR_SW_WAR
	.align		4
.L_21:
        /*0068*/ 	.byte	0x04, 0x36
        /*006a*/ 	.short	(.L_23 - .L_22)
.L_22:
        /*006c*/ 	.word	0x00000008
.L_23:


//--------------------- .nv.callgraph             --------------------------
	.section	.nv.callgraph,"",@"SHT_CUDA_CALLGRAPH"
	.align	4
	.sectionentsize	8
	.align		4
        /*0000*/ 	.word	0x00000000
	.align		4
        /*0004*/ 	.word	0xffffffff
	.align		4
        /*0008*/ 	.word	0x00000000
	.align		4
        /*000c*/ 	.word	0xfffffffe
	.align		4
        /*0010*/ 	.word	0x00000000
	.align		4
        /*0014*/ 	.word	0xfffffffd
	.align		4
        /*0018*/ 	.word	0x00000000
	.align		4
        /*001c*/ 	.word	0xfffffffc


//--------------------- .text.triton_poi_fused_convolution_sigmoid_4 --------------------------
	.section	.text.triton_poi_fused_convolution_sigmoid_4,"ax",@progbits
	.align	128
        .global         triton_poi_fused_convolution_sigmoid_4
        .type           triton_poi_fused_convolution_sigmoid_4,@function
        .size           triton_poi_fused_convolution_sigmoid_4,(.L_x_1 - triton_poi_fused_convolution_sigmoid_4)
        .other          triton_poi_fused_convolution_sigmoid_4,@"STO_CUDA_ENTRY STV_DEFAULT"
triton_poi_fused_convolution_sigmoid_4:
.text.triton_poi_fused_convolution_sigmoid_4:
[----:B------:R-:W-:Y:S01]  /*0000*/  LDC R1, c[0x0][0x28] ;  /* 0x00000a00ff017b82 */ /* 0x000fe20000000800 */
[----:B------:R-:W1:Y:S07]  /*0010*/  S2R R0, SR_TID.X ;  /* 0x0000000000007919 */ /* 0x000e6e0000002100 */
[----:B------:R-:W2:Y:S01]  /*0020*/  LDC.64 R4, c[0x0][0x218] ;  /* 0x00008600ff047b82 */ /* 0x000ea20000000a00 */
[----:B------:R-:W-:Y:S01]  /*0030*/  ULDC.64 UR4, c[0x0][0x208] ;  /* 0x0000820000047ab9 */ /* 0x000fe20000000a00 */
[----:B------:R-:W3:Y:S06]  /*0040*/  S2R R7, SR_CTAID.X ;  /* 0x0000000000077919 */ /* 0x000eec0000002500 */
[----:B------:R-:W4:Y:S01]  /*0050*/  LDC.64 R2, c[0x0][0x210] ;  /* 0x00008400ff027b82 */ /* 0x000f220000000a00 */
[----:B-1----:R-:W-:-:S02]  /*0060*/  SHF.L.U32 R0, R0, 0x1, RZ ;  /* 0x0000000100007819 */ /* 0x002fc400000006ff */
[----:B---3--:R-:W-:Y:S02]  /*0070*/  SHF.R.S32.HI R6, RZ, 0x17, R7 ;  /* 0x00000017ff067819 */ /* 0x008fe40000011407 */
[----:B------:R-:W-:Y:S02]  /*0080*/  LOP3.LUT R0, R0, 0xfe, RZ, 0xc0, !PT ;  /* 0x000000fe00007812 */ /* 0x000fe400078ec0ff */
[----:B------:R-:W-:Y:S02]  /*0090*/  SGXT R6, R6, 0x1 ;  /* 0x000000010606781a */ /* 0x000fe40000000200 */
[----:B------:R-:W-:-:S04]  /*00a0*/  LEA R7, R7, R0, 0x8 ;  /* 0x0000000007077211 */ /* 0x000fc800078e40ff */
[----:B------:R-:W-:Y:S01]  /*00b0*/  LEA.HI R6, R6, R7, RZ, 0xc ;  /* 0x0000000706067211 */ /* 0x000fe200078f60ff */
[----:B----4-:R-:W-:-:S03]  /*00c0*/  IMAD.WIDE R2, R7, 0x4, R2 ;  /* 0x0000000407027825 */ /* 0x010fc600078e0202 */
[----:B------:R-:W-:-:S05]  /*00d0*/  SHF.R.S32.HI R6, RZ, 0xc, R6 ;  /* 0x0000000cff067819 */ /* 0x000fca0000011406 */
[----:B------:R-:W-:-:S05]  /*00e0*/  IMAD.HI R0, R6, 0x55555556, RZ ;  /* 0x5555555606007827 */ /* 0x000fca00078e02ff */
[----:B------:R-:W-:-:S05]  /*00f0*/  LEA.HI R9, R0, R0, RZ, 0x1 ;  /* 0x0000000000097211 */ /* 0x000fca00078f08ff */
[----:B------:R-:W-:Y:S02]  /*0100*/  IMAD R9, R9, -0x3, R6 ;  /* 0xfffffffd09097824 */ /* 0x000fe400078e0206 */
[----:B------:R-:W3:Y:S02]  /*0110*/  LDG.E.64 R6, desc[UR4][R2.64] ;  /* 0x0000000402067981 */ /* 0x000ee4000c1e1b00 */
[----:B--2---:R-:W-:-:S06]  /*0120*/  IMAD.WIDE R4, R9, 0x4, R4 ;  /* 0x0000000409047825 */ /* 0x004fcc00078e0204 */
[----:B------:R-:W3:Y:S02]  /*0130*/  LDG.E.EL R4, desc[UR4][R4.64] ;  /* 0x0000000404047981 */ /* 0x000ee4000c2e1900 */
[--C-:B---3--:R-:W-:Y:S01]  /*0140*/  FADD R6, R6, R4.reuse ;  /* 0x0000000406067221 */ /* 0x108fe20000000000 */
[----:B------:R-:W-:-:S03]  /*0150*/  FADD R7, R7, R4 ;  /* 0x0000000407077221 */ /* 0x000fc60000000000 */
[----:B------:R-:W-:Y:S01]  /*0160*/  FADD R6, RZ, -R6 ;  /* 0x80000006ff067221 */ /* 0x000fe20000000000 */
[----:B------:R-:W-:-:S03]  /*0170*/  FADD R7, RZ, -R7 ;  /* 0x80000007ff077221 */ /* 0x000fc60000000000 */
[----:B------:R-:W-:Y:S01]  /*0180*/  FMUL R6, R6, 1.4426950216293334961 ;  /* 0x3fb8aa3b06067820 */ /* 0x000fe20000400000 */
[----:B------:R-:W-:-:S04]  /*0190*/  FMUL R7, R7, 1.4426950216293334961 ;  /* 0x3fb8aa3b07077820 */ /* 0x000fc80000400000 */
[----:B------:R-:W-:Y:S02]  /*01a0*/  FSETP.GEU.AND P0, PT, R6, -126, PT ;  /* 0xc2fc00000600780b */ /* 0x000fe40003f0e000 */
[----:B------:R-:W-:-:S11]  /*01b0*/  FSETP.GEU.AND P1, PT, R7, -126, PT ;  /* 0xc2fc00000700780b */ /* 0x000fd60003f2e000 */
[----:B------:R-:W-:Y:S02]  /*01c0*/  @!P0 FMUL R6, R6, 0.5 ;  /* 0x3f00000006068820 */ /* 0x000fe40000400000 */
[----:B------:R-:W-:Y:S02]  /*01d0*/  @!P1 FMUL R7, R7, 0.5 ;  /* 0x3f00000007079820 */ /* 0x000fe40000400000 */
[----:B------:R-:W1:Y:S08]  /*01e0*/  MUFU.EX2 R0, R6 ;  /* 0x0000000600007308 */ /* 0x000e700000000800 */
[----:B------:R-:W2:Y:S01]  /*01f0*/  MUFU.EX2 R4, R7 ;  /* 0x0000000700047308 */ /* 0x000ea20000000800 */
[----:B-1----:R-:W-:-:S04]  /*0200*/  @!P0 FMUL R0, R0, R0 ;  /* 0x0000000000008220 */ /* 0x002fc80000400000 */
[----:B------:R-:W-:Y:S01]  /*0210*/  FADD R0, R0, 1 ;  /* 0x3f80000000007421 */ /* 0x000fe20000000000 */
[----:B--2---:R-:W-:-:S04]  /*0220*/  @!P1 FMUL R4, R4, R4 ;  /* 0x0000000404049220 */ /* 0x004fc80000400000 */
[----:B------:R-:W-:Y:S01]  /*0230*/  FADD R4, R4, 1 ;  /* 0x3f80000004047421 */ /* 0x000fe20000000000 */
[----:B------:R-:W-:-:S04]  /*0240*/  FSETP.GT.AND P0, PT, R0, 8.50705917302346158658e+37, PT ;  /* 0x7e8000000000780b */ /* 0x000fc80003f04000 */
[----:B------:R-:W-:Y:S01]  /*0250*/  FSETP.GT.AND P1, PT, R4, 8.50705917302346158658e+37, PT ;  /* 0x7e8000000400780b */ /* 0x000fe20003f24000 */
[----:B------:R-:W-:-:S08]  /*0260*/  HFMA2.MMA R7, -RZ, RZ, 1.625, 0 ;  /* 0x3e800000ff077435 */ /* 0x000fd000000001ff */
[----:B------:R-:W-:-:S04]  /*0270*/  @P0 FMUL R0, R0, 0.25 ;  /* 0x3e80000000000820 */ /* 0x000fc80000400000 */
[----:B------:R-:W-:Y:S02]  /*0280*/  @P1 FMUL R4, R4, 0.25 ;  /* 0x3e80000004041820 */ /* 0x000fe40000400000 */
[----:B------:R-:W1:Y:S08]  /*0290*/  MUFU.RCP R0, R0 ;  /* 0x0000000000007308 */ /* 0x000e700000001000 */
[----:B------:R-:W2:Y:S01]  /*02a0*/  MUFU.RCP R4, R4 ;  /* 0x0000000400047308 */ /* 0x000ea20000001000 */
[----:B------:R-:W-:-:S02]  /*02b0*/  FSEL R5, R7, 1, P0 ;  /* 0x3f80000007057808 */ /* 0x000fc40000000000 */
[----:B------:R-:W-:-:S03]  /*02c0*/  FSEL R7, R7, 1, P1 ;  /* 0x3f80000007077808 */ /* 0x000fc60000800000 */
[----:B-1----:R-:W-:Y:S02]  /*02d0*/  FMUL R6, R0, R5 ;  /* 0x0000000500067220 */ /* 0x002fe40000400000 */
[----:B--2---:R-:W-:-:S05]  /*02e0*/  FMUL R7, R4, R7 ;  /* 0x0000000704077220 */ /* 0x004fca0000400000 */
[----:B------:R-:W-:Y:S01]  /*02f0*/  STG.E.64 desc[UR4][R2.64], R6 ;  /* 0x0000000602007986 */ /* 0x000fe2000c101b04 */
[----:B------:R-:W-:Y:S05]  /*0300*/  EXIT ;  /* 0x000000000000794d */ /* 0x000fea0003800000 */
.L_x_0:
[----:B------:R-:W-:-:S00]  /*0310*/  BRA `(.L_x_0) ;  /* 0xfffffffc00fc7947 */ /* 0x000fc0000383ffff */
[----:B------:R-:W-:-:S00]  /*0320*/  NOP ;  /* 0x0000000000007918 */ /* 0x000fc00000000000 */
        /* <DEDUP_REMOVED lines=13> */
.L_x_1:


//--------------------- .nv.constant0.triton_poi_fused_convolution_sigmoid_4 --------------------------
	.section	.nv.constant0.triton_poi_fused_convolution_sigmoid_4,"a",@progbits
	.sectionflags	@""
	.align	4
.nv.constant0.triton_poi_fused_convolution_sigmoid_4:
	.zero		548
